//
// Generated by NVIDIA NVVM Compiler
//
// Compiler Build ID: CL-36424714
// Cuda compilation tools, release 13.0, V13.0.88
// Based on NVVM 20.0.0
//

.version 9.0
.target sm_100
.address_size 64

	// .globl	conv2d_forward_kernel

.visible .entry conv2d_forward_kernel(
	.param .u64 .ptr .align 1 conv2d_forward_kernel_param_0,
	.param .u64 .ptr .align 1 conv2d_forward_kernel_param_1,
	.param .u64 .ptr .align 1 conv2d_forward_kernel_param_2,
	.param .u64 .ptr .align 1 conv2d_forward_kernel_param_3,
	.param .u32 conv2d_forward_kernel_param_4,
	.param .u32 conv2d_forward_kernel_param_5,
	.param .u32 conv2d_forward_kernel_param_6,
	.param .u32 conv2d_forward_kernel_param_7,
	.param .u32 conv2d_forward_kernel_param_8,
	.param .u32 conv2d_forward_kernel_param_9,
	.param .u32 conv2d_forward_kernel_param_10,
	.param .u32 conv2d_forward_kernel_param_11,
	.param .u32 conv2d_forward_kernel_param_12,
	.param .u32 conv2d_forward_kernel_param_13,
	.param .u32 conv2d_forward_kernel_param_14
)
{
	.reg .pred 	%p<32>;
	.reg .b32 	%r<69>;
	.reg .b32 	%f<103>;
	.reg .b64 	%rd<77>;

	ld.param.u64 	%rd18, [conv2d_forward_kernel_param_0];
	ld.param.u64 	%rd19, [conv2d_forward_kernel_param_1];
	ld.param.u64 	%rd16, [conv2d_forward_kernel_param_2];
	ld.param.u32 	%r38, [conv2d_forward_kernel_param_4];
	ld.param.u32 	%r28, [conv2d_forward_kernel_param_5];
	ld.param.u32 	%r29, [conv2d_forward_kernel_param_6];
	ld.param.u32 	%r30, [conv2d_forward_kernel_param_7];
	ld.param.u32 	%r31, [conv2d_forward_kernel_param_8];
	ld.param.u32 	%r32, [conv2d_forward_kernel_param_9];
	ld.param.u32 	%r33, [conv2d_forward_kernel_param_10];
	ld.param.u32 	%r34, [conv2d_forward_kernel_param_11];
	ld.param.u32 	%r35, [conv2d_forward_kernel_param_12];
	ld.param.u32 	%r36, [conv2d_forward_kernel_param_13];
	ld.param.u32 	%r37, [conv2d_forward_kernel_param_14];
	cvta.to.global.u64 	%rd1, %rd19;
	cvta.to.global.u64 	%rd2, %rd18;
	mov.u32 	%r39, %ctaid.x;
	mov.u32 	%r40, %ntid.x;
	mov.u32 	%r41, %tid.x;
	mad.lo.s32 	%r1, %r39, %r40, %r41;
	mul.wide.s32 	%rd20, %r31, %r38;
	cvt.s64.s32 	%rd3, %r36;
	mul.lo.s64 	%rd21, %rd20, %rd3;
	cvt.s64.s32 	%rd4, %r37;
	mul.lo.s64 	%rd22, %rd21, %rd4;
	cvt.s64.s32 	%rd23, %r1;
	setp.le.s64 	%p1, %rd22, %rd23;
	@%p1 bra 	$L__BB0_11;
	div.s32 	%r42, %r1, %r37;
	mul.lo.s32 	%r43, %r42, %r37;
	sub.s32 	%r2, %r1, %r43;
	div.s32 	%r44, %r42, %r36;
	mul.lo.s32 	%r45, %r44, %r36;
	sub.s32 	%r3, %r42, %r45;
	div.s32 	%r5, %r44, %r31;
	mul.lo.s32 	%r46, %r5, %r31;
	sub.s32 	%r4, %r44, %r46;
	mul.lo.s32 	%r6, %r2, %r35;
	setp.eq.s64 	%p2, %rd16, 0;
	mov.f32 	%f81, 0f00000000;
	@%p2 bra 	$L__BB0_3;
	cvta.to.global.u64 	%rd24, %rd16;
	mul.wide.s32 	%rd25, %r4, 4;
	add.s64 	%rd26, %rd24, %rd25;
	ld.global.nc.f32 	%f81, [%rd26];
$L__BB0_3:
	setp.lt.s32 	%p3, %r28, 1;
	@%p3 bra 	$L__BB0_10;
	setp.lt.s32 	%p4, %r32, 1;
	@%p4 bra 	$L__BB0_10;
	cvt.u64.u32 	%rd27, %r28;
	and.b32  	%r7, %r33, 7;
	and.b32  	%r8, %r33, 3;
	and.b32  	%r9, %r33, 2147483640;
	and.b32  	%r10, %r33, 1;
	mul.lo.s32 	%r11, %r3, %r34;
	cvt.s64.s32 	%rd28, %r4;
	mul.lo.s64 	%rd5, %rd28, %rd27;
	cvt.s64.s32 	%rd6, %r30;
	cvt.s64.s32 	%rd29, %r5;
	mul.lo.s64 	%rd7, %rd29, %rd27;
	mov.b32 	%r63, 0;
	cvt.s64.s32 	%rd33, %r29;
$L__BB0_6:
	mov.b32 	%r64, 0;
	cvt.u64.u32 	%rd31, %r63;
	add.s64 	%rd32, %rd7, %rd31;
	add.s64 	%rd36, %rd5, %rd31;
$L__BB0_7:
	setp.gt.s32 	%p5, %r33, 0;
	add.s32 	%r14, %r64, %r11;
	setp.lt.s32 	%p6, %r14, %r29;
	and.pred  	%p7, %p6, %p5;
	@%p7 bra 	$L__BB0_50;
$L__BB0_8:
	add.s32 	%r64, %r64, 1;
	setp.eq.s32 	%p30, %r64, %r32;
	@%p30 bra 	$L__BB0_9;
	bra.uni 	$L__BB0_7;
$L__BB0_9:
	add.s32 	%r63, %r63, 1;
	setp.ne.s32 	%p31, %r63, %r28;
	@%p31 bra 	$L__BB0_6;
$L__BB0_10:
	ld.param.u64 	%rd76, [conv2d_forward_kernel_param_3];
	mul.wide.s32 	%rd66, %r5, %r31;
	cvt.s64.s32 	%rd67, %r4;
	add.s64 	%rd68, %rd66, %rd67;
	cvt.s64.s32 	%rd69, %r3;
	mad.lo.s64 	%rd70, %rd68, %rd3, %rd69;
	cvt.s64.s32 	%rd71, %r2;
	mad.lo.s64 	%rd72, %rd70, %rd4, %rd71;
	cvta.to.global.u64 	%rd73, %rd76;
	shl.b64 	%rd74, %rd72, 2;
	add.s64 	%rd75, %rd73, %rd74;
	st.global.f32 	[%rd75], %f81;
$L__BB0_11:
	ret;
$L__BB0_12:
	.pragma "nounroll";
	add.s32 	%r16, %r65, %r6;
	setp.ge.s32 	%p9, %r16, %r30;
	cvt.s64.s32 	%rd40, %r16;
	add.s64 	%rd41, %rd10, %rd40;
	shl.b64 	%rd42, %rd41, 2;
	add.s64 	%rd8, %rd2, %rd42;
	cvt.u64.u32 	%rd43, %r65;
	add.s64 	%rd44, %rd11, %rd43;
	shl.b64 	%rd45, %rd44, 2;
	add.s64 	%rd9, %rd1, %rd45;
	@%p9 bra 	$L__BB0_14;
	ld.global.nc.f32 	%f45, [%rd8];
	ld.global.nc.f32 	%f46, [%rd9];
	fma.rn.f32 	%f81, %f45, %f46, %f81;
$L__BB0_14:
	add.s32 	%r51, %r16, 1;
	setp.ge.s32 	%p10, %r51, %r30;
	@%p10 bra 	$L__BB0_16;
	ld.global.nc.f32 	%f47, [%rd8+4];
	ld.global.nc.f32 	%f48, [%rd9+4];
	fma.rn.f32 	%f81, %f47, %f48, %f81;
$L__BB0_16:
	add.s32 	%r52, %r16, 2;
	setp.ge.s32 	%p11, %r52, %r30;
	@%p11 bra 	$L__BB0_18;
	ld.global.nc.f32 	%f49, [%rd8+8];
	ld.global.nc.f32 	%f50, [%rd9+8];
	fma.rn.f32 	%f81, %f49, %f50, %f81;
$L__BB0_18:
	add.s32 	%r53, %r16, 3;
	setp.ge.s32 	%p12, %r53, %r30;
	@%p12 bra 	$L__BB0_20;
	ld.global.nc.f32 	%f51, [%rd8+12];
	ld.global.nc.f32 	%f52, [%rd9+12];
	fma.rn.f32 	%f81, %f51, %f52, %f81;
$L__BB0_20:
	add.s32 	%r54, %r16, 4;
	setp.ge.s32 	%p13, %r54, %r30;
	@%p13 bra 	$L__BB0_22;
	ld.global.nc.f32 	%f53, [%rd8+16];
	ld.global.nc.f32 	%f54, [%rd9+16];
	fma.rn.f32 	%f81, %f53, %f54, %f81;
$L__BB0_22:
	add.s32 	%r55, %r16, 5;
	setp.ge.s32 	%p14, %r55, %r30;
	@%p14 bra 	$L__BB0_24;
	ld.global.nc.f32 	%f55, [%rd8+20];
	ld.global.nc.f32 	%f56, [%rd9+20];
	fma.rn.f32 	%f81, %f55, %f56, %f81;
$L__BB0_24:
	add.s32 	%r56, %r16, 6;
	setp.ge.s32 	%p15, %r56, %r30;
	@%p15 bra 	$L__BB0_26;
	ld.global.nc.f32 	%f57, [%rd8+24];
	ld.global.nc.f32 	%f58, [%rd9+24];
	fma.rn.f32 	%f81, %f57, %f58, %f81;
$L__BB0_26:
	add.s32 	%r57, %r16, 7;
	setp.ge.s32 	%p16, %r57, %r30;
	@%p16 bra 	$L__BB0_28;
	ld.global.nc.f32 	%f59, [%rd8+28];
	ld.global.nc.f32 	%f60, [%rd9+28];
	fma.rn.f32 	%f81, %f59, %f60, %f81;
$L__BB0_28:
	add.s32 	%r65, %r65, 8;
	setp.eq.s32 	%p17, %r65, %r9;
	mov.u32 	%r67, %r9;
	@%p17 bra 	$L__BB0_29;
	bra.uni 	$L__BB0_12;
$L__BB0_29:
	setp.eq.s32 	%p18, %r7, 0;
	@%p18 bra 	$L__BB0_8;
	add.s32 	%r58, %r7, -1;
	setp.lt.u32 	%p19, %r58, 3;
	@%p19 bra 	$L__BB0_40;
	add.s32 	%r20, %r67, %r6;
	setp.ge.s32 	%p20, %r20, %r30;
	cvt.s64.s32 	%rd46, %r20;
	add.s64 	%rd47, %rd10, %rd46;
	shl.b64 	%rd48, %rd47, 2;
	add.s64 	%rd12, %rd2, %rd48;
	cvt.u64.u32 	%rd49, %r67;
	add.s64 	%rd50, %rd11, %rd49;
	shl.b64 	%rd51, %rd50, 2;
	add.s64 	%rd13, %rd1, %rd51;
	@%p20 bra 	$L__BB0_33;
	ld.global.nc.f32 	%f62, [%rd12];
	ld.global.nc.f32 	%f63, [%rd13];
	fma.rn.f32 	%f81, %f62, %f63, %f81;
$L__BB0_33:
	add.s32 	%r59, %r20, 1;
	setp.ge.s32 	%p21, %r59, %r30;
	@%p21 bra 	$L__BB0_35;
	ld.global.nc.f32 	%f64, [%rd12+4];
	ld.global.nc.f32 	%f65, [%rd13+4];
	fma.rn.f32 	%f81, %f64, %f65, %f81;
$L__BB0_35:
	add.s32 	%r60, %r20, 2;
	setp.ge.s32 	%p22, %r60, %r30;
	@%p22 bra 	$L__BB0_37;
	ld.global.nc.f32 	%f66, [%rd12+8];
	ld.global.nc.f32 	%f67, [%rd13+8];
	fma.rn.f32 	%f81, %f66, %f67, %f81;
$L__BB0_37:
	add.s32 	%r61, %r20, 3;
	setp.ge.s32 	%p23, %r61, %r30;
	@%p23 bra 	$L__BB0_39;
	ld.global.nc.f32 	%f68, [%rd12+12];
	ld.global.nc.f32 	%f69, [%rd13+12];
	fma.rn.f32 	%f81, %f68, %f69, %f81;
$L__BB0_39:
	add.s32 	%r67, %r67, 4;
$L__BB0_40:
	setp.eq.s32 	%p24, %r8, 0;
	@%p24 bra 	$L__BB0_8;
	setp.eq.s32 	%p25, %r8, 1;
	@%p25 bra 	$L__BB0_47;
	add.s32 	%r23, %r67, %r6;
	setp.ge.s32 	%p26, %r23, %r30;
	cvt.s64.s32 	%rd52, %r23;
	add.s64 	%rd53, %rd10, %rd52;
	shl.b64 	%rd54, %rd53, 2;
	add.s64 	%rd14, %rd2, %rd54;
	cvt.u64.u32 	%rd55, %r67;
	add.s64 	%rd56, %rd11, %rd55;
	shl.b64 	%rd57, %rd56, 2;
	add.s64 	%rd15, %rd1, %rd57;
	@%p26 bra 	$L__BB0_44;
	ld.global.nc.f32 	%f71, [%rd14];
	ld.global.nc.f32 	%f72, [%rd15];
	fma.rn.f32 	%f81, %f71, %f72, %f81;
$L__BB0_44:
	add.s32 	%r62, %r23, 1;
	setp.ge.s32 	%p27, %r62, %r30;
	@%p27 bra 	$L__BB0_46;
	ld.global.nc.f32 	%f73, [%rd14+4];
	ld.global.nc.f32 	%f74, [%rd15+4];
	fma.rn.f32 	%f81, %f73, %f74, %f81;
$L__BB0_46:
	add.s32 	%r67, %r67, 2;
$L__BB0_47:
	setp.eq.s32 	%p28, %r10, 0;
	@%p28 bra 	$L__BB0_8;
	add.s32 	%r26, %r67, %r6;
	setp.ge.s32 	%p29, %r26, %r30;
	@%p29 bra 	$L__BB0_8;
	cvt.s64.s32 	%rd58, %r26;
	add.s64 	%rd59, %rd10, %rd58;
	cvt.u64.u32 	%rd60, %r67;
	add.s64 	%rd61, %rd11, %rd60;
	shl.b64 	%rd62, %rd59, 2;
	add.s64 	%rd63, %rd2, %rd62;
	ld.global.nc.f32 	%f75, [%rd63];
	shl.b64 	%rd64, %rd61, 2;
	add.s64 	%rd65, %rd1, %rd64;
	ld.global.nc.f32 	%f76, [%rd65];
	fma.rn.f32 	%f81, %f75, %f76, %f81;
	bra.uni 	$L__BB0_8;
$L__BB0_50:
	setp.lt.u32 	%p8, %r33, 8;
	cvt.s64.s32 	%rd30, %r14;
	mad.lo.s64 	%rd34, %rd32, %rd33, %rd30;
	mul.lo.s64 	%rd10, %rd34, %rd6;
	cvt.u64.u32 	%rd35, %r64;
	cvt.u64.u32 	%rd37, %r32;
	mad.lo.s64 	%rd38, %rd36, %rd37, %rd35;
	cvt.u64.u32 	%rd39, %r33;
	mul.lo.s64 	%rd11, %rd38, %rd39;
	mov.b32 	%r67, 0;
	@%p8 bra 	$L__BB0_29;
	mov.b32 	%r65, 0;
	bra.uni 	$L__BB0_12;

}


// ===== COMPILED SASS (sm_100) =====

	.target	sm_100

	.elftype	@"ET_EXEC"


//--------------------- .note.nv.tkinfo           --------------------------
	.section	.note.nv.tkinfo,"",@"SHT_NOTE"
	.sectionflags	@"SHF_NOTE_NV_TKINFO"
	.tkinfo
        /*0018*/ 	.word	0x00000002
        /*0030*/ 	.string	""
        /*0030*/ 	.string	"ptxas"
        /*0030*/ 	.string	"Cuda compilation tools, release 13.0, V13.0.88"
        /*0030*/ 	.string	"Build cuda_13.0.r13.0/compiler.36424714_0"
        /*0030*/ 	.string	"-arch sm_100 -m 64 "



//--------------------- .note.nv.cuinfo           --------------------------
	.section	.note.nv.cuinfo,"",@"SHT_NOTE"
	.sectionflags	@"SHF_NOTE_NV_CUINFO"
        /*0018*/ 	.short	0x0002
        /*001a*/ 	.short	0x0064
        /*001c*/ 	.short	0x0082
	.zero		2


//--------------------- .nv.info                  --------------------------
	.section	.nv.info,"",@"SHT_CUDA_INFO"
	.align	4


	//----- nvinfo : EIATTR_REGCOUNT
	.align		4
        /*0000*/ 	.byte	0x04, 0x2f
        /*0002*/ 	.short	(.L_1 - .L_0)
	.align		4
.L_0:
        /*0004*/ 	.word	index@(conv2d_forward_kernel)
        /*0008*/ 	.word	0x00000020


	//----- nvinfo : EIATTR_FRAME_SIZE
	.align		4
.L_1:
        /*000c*/ 	.byte	0x04, 0x11
        /*000e*/ 	.short	(.L_3 - .L_2)
	.align		4
.L_2:
        /*0010*/ 	.word	index@(conv2d_forward_kernel)
        /*0014*/ 	.word	0x00000000


	//----- nvinfo : EIATTR_MIN_STACK_SIZE
	.align		4
.L_3:
        /*0018*/ 	.byte	0x04, 0x12
        /*001a*/ 	.short	(.L_5 - .L_4)
	.align		4
.L_4:
        /*001c*/ 	.word	index@(conv2d_forward_kernel)
        /*0020*/ 	.word	0x00000000
.L_5:


//--------------------- .nv.compat                --------------------------
	.section	.nv.compat,"",@"SHT_CUDA_COMPAT_INFO"
	.align	4
        /*0000*/ 	.byte	0x02, 0x09, 0x00, 0x00, 0x02, 0x02, 0x01, 0x00, 0x02, 0x05, 0x05, 0x00, 0x03, 0x07, 0x01, 0x01
        /*0010*/ 	.byte	0x02, 0x03, 0x00, 0x00, 0x02, 0x06, 0x01, 0x00, 0x04, 0x0b, 0x08, 0x00, 0x09, 0x00, 0x00, 0x00
        /*0020*/ 	.byte	0x00, 0x00, 0x00, 0x00


//--------------------- .nv.info.conv2d_forward_kernel --------------------------
	.section	.nv.info.conv2d_forward_kernel,"",@"SHT_CUDA_INFO"
	.sectionflags	@""
	.align	4


	//----- nvinfo : EIATTR_CUDA_API_VERSION
	.align		4
        /*0000*/ 	.byte	0x04, 0x37
        /*0002*/ 	.short	(.L_7 - .L_6)
.L_6:
        /*0004*/ 	.word	0x00000082


	//----- nvinfo : EIATTR_KPARAM_INFO
	.align		4
.L_7:
        /*0008*/ 	.byte	0x04, 0x17
        /*000a*/ 	.short	(.L_9 - .L_8)
.L_8:
        /*000c*/ 	.word	0x00000000
        /*0010*/ 	.short	0x000e
        /*0012*/ 	.short	0x0048
        /*0014*/ 	.byte	0x00, 0xf0, 0x11, 0x00


	//----- nvinfo : EIATTR_KPARAM_INFO
	.align		4
.L_9:
        /*0018*/ 	.byte	0x04, 0x17
        /*001a*/ 	.short	(.L_11 - .L_10)
.L_10:
        /*001c*/ 	.word	0x00000000
        /*0020*/ 	.short	0x000d
        /*0022*/ 	.short	0x0044
        /*0024*/ 	.byte	0x00, 0xf0, 0x11, 0x00


	//----- nvinfo : EIATTR_KPARAM_INFO
	.align		4
.L_11:
        /*0028*/ 	.byte	0x04, 0x17
        /*002a*/ 	.short	(.L_13 - .L_12)
.L_12:
        /*002c*/ 	.word	0x00000000
        /*0030*/ 	.short	0x000c
        /*0032*/ 	.short	0x0040
        /*0034*/ 	.byte	0x00, 0xf0, 0x11, 0x00


	//----- nvinfo : EIATTR_KPARAM_INFO
	.align		4
.L_13:
        /*0038*/ 	.byte	0x04, 0x17
        /*003a*/ 	.short	(.L_15 - .L_14)
.L_14:
        /*003c*/ 	.word	0x00000000
        /*0040*/ 	.short	0x000b
        /*0042*/ 	.short	0x003c
        /*0044*/ 	.byte	0x00, 0xf0, 0x11, 0x00


	//----- nvinfo : EIATTR_KPARAM_INFO
	.align		4
.L_15:
        /*0048*/ 	.byte	0x04, 0x17
        /*004a*/ 	.short	(.L_17 - .L_16)
.L_16:
        /*004c*/ 	.word	0x00000000
        /*0050*/ 	.short	0x000a
        /*0052*/ 	.short	0x0038
        /*0054*/ 	.byte	0x00, 0xf0, 0x11, 0x00


	//----- nvinfo : EIATTR_KPARAM_INFO
	.align		4
.L_17:
        /*0058*/ 	.byte	0x04, 0x17
        /*005a*/ 	.short	(.L_19 - .L_18)
.L_18:
        /*005c*/ 	.word	0x00000000
        /*0060*/ 	.short	0x0009
        /*0062*/ 	.short	0x0034
        /*0064*/ 	.byte	0x00, 0xf0, 0x11, 0x00


	//----- nvinfo : EIATTR_KPARAM_INFO
	.align		4
.L_19:
        /*0068*/ 	.byte	0x04, 0x17
        /*006a*/ 	.short	(.L_21 - .L_20)
.L_20:
        /*006c*/ 	.word	0x00000000
        /*0070*/ 	.short	0x0008
        /*0072*/ 	.short	0x0030
        /*0074*/ 	.byte	0x00, 0xf0, 0x11, 0x00


	//----- nvinfo : EIATTR_KPARAM_INFO
	.align		4
.L_21:
        /*0078*/ 	.byte	0x04, 0x17
        /*007a*/ 	.short	(.L_23 - .L_22)
.L_22:
        /*007c*/ 	.word	0x00000000
        /*0080*/ 	.short	0x0007
        /*0082*/ 	.short	0x002c
        /*0084*/ 	.byte	0x00, 0xf0, 0x11, 0x00


	//----- nvinfo : EIATTR_KPARAM_INFO
	.align		4
.L_23:
        /*0088*/ 	.byte	0x04, 0x17
        /*008a*/ 	.short	(.L_25 - .L_24)
.L_24:
        /*008c*/ 	.word	0x00000000
        /*0090*/ 	.short	0x0006
        /*0092*/ 	.short	0x0028
        /*0094*/ 	.byte	0x00, 0xf0, 0x11, 0x00


	//----- nvinfo : EIATTR_KPARAM_INFO
	.align		4
.L_25:
        /*0098*/ 	.byte	0x04, 0x17
        /*009a*/ 	.short	(.L_27 - .L_26)
.L_26:
        /*009c*/ 	.word	0x00000000
        /*00a0*/ 	.short	0x0005
        /*00a2*/ 	.short	0x0024
        /*00a4*/ 	.byte	0x00, 0xf0, 0x11, 0x00


	//----- nvinfo : EIATTR_KPARAM_INFO
	.align		4
.L_27:
        /*00a8*/ 	.byte	0x04, 0x17
        /*00aa*/ 	.short	(.L_29 - .L_28)
.L_28:
        /*00ac*/ 	.word	0x00000000
        /*00b0*/ 	.short	0x0004
        /*00b2*/ 	.short	0x0020
        /*00b4*/ 	.byte	0x00, 0xf0, 0x11, 0x00


	//----- nvinfo : EIATTR_KPARAM_INFO
	.align		4
.L_29:
        /*00b8*/ 	.byte	0x04, 0x17
        /*00ba*/ 	.short	(.L_31 - .L_30)
.L_30:
        /*00bc*/ 	.word	0x00000000
        /*00c0*/ 	.short	0x0003
        /*00c2*/ 	.short	0x0018
        /*00c4*/ 	.byte	0x00, 0xf5, 0x21, 0x00


	//----- nvinfo : EIATTR_KPARAM_INFO
	.align		4
.L_31:
        /*00c8*/ 	.byte	0x04, 0x17
        /*00ca*/ 	.short	(.L_33 - .L_32)
.L_32:
        /*00cc*/ 	.word	0x00000000
        /*00d0*/ 	.short	0x0002
        /*00d2*/ 	.short	0x0010
        /*00d4*/ 	.byte	0x00, 0xf5, 0x21, 0x00


	//----- nvinfo : EIATTR_KPARAM_INFO
	.align		4
.L_33:
        /*00d8*/ 	.byte	0x04, 0x17
        /*00da*/ 	.short	(.L_35 - .L_34)
.L_34:
        /*00dc*/ 	.word	0x00000000
        /*00e0*/ 	.short	0x0001
        /*00e2*/ 	.short	0x0008
        /*00e4*/ 	.byte	0x00, 0xf5, 0x21, 0x00


	//----- nvinfo : EIATTR_KPARAM_INFO
	.align		4
.L_35:
        /*00e8*/ 	.byte	0x04, 0x17
        /*00ea*/ 	.short	(.L_37 - .L_36)
.L_36:
        /*00ec*/ 	.word	0x00000000
        /*00f0*/ 	.short	0x0000
        /*00f2*/ 	.short	0x0000
        /*00f4*/ 	.byte	0x00, 0xf5, 0x21, 0x00


	//----- nvinfo : EIATTR_SPARSE_MMA_MASK
	.align		4
.L_37:
        /*00f8*/ 	.byte	0x03, 0x50
        /*00fa*/ 	.short	0x0000


	//----- nvinfo : EIATTR_MAXREG_COUNT
	.align		4
        /*00fc*/ 	.byte	0x03, 0x1b
        /*00fe*/ 	.short	0x00ff


	//----- nvinfo : EIATTR_MERCURY_ISA_VERSION
	.align		4
        /*0100*/ 	.byte	0x03, 0x5f
        /*0102*/ 	.short	0x0101


	//----- nvinfo : EIATTR_VRC_CTA_INIT_COUNT
	.align		4
        /*0104*/ 	.byte	0x02, 0x4a
	.zero		1
	.zero		1


	//----- nvinfo : EIATTR_EXIT_INSTR_OFFSETS
	.align		4
        /*0108*/ 	.byte	0x04, 0x1c
        /*010a*/ 	.short	(.L_39 - .L_38)


	//   ....[0]....
.L_38:
        /*010c*/ 	.word	0x00000170


	//   ....[1]....
        /*0110*/ 	.word	0x000014f0


	//----- nvinfo : EIATTR_INDIRECT_BRANCH_TARGETS
	.align		4
.L_39:
        /*0114*/ 	.byte	0x04, 0x34
        /*0116*/ 	.short	(.L_41 - .L_40)


	//   ....[0]....
.L_40:
        /*0118*/ 	.word	.L_x_5@srel
        /*011c*/ 	.short	0x0
        /*011e*/ 	.short	0x0
        /*0120*/ 	.word	0x3
        /*0124*/ 	.word	.L_x_2@srel
        /*0128*/ 	.word	.L_x_11@srel
        /*012c*/ 	.word	.L_x_12@srel


	//----- nvinfo : EIATTR_CRS_STACK_SIZE
	.align		4
.L_41:
        /*0130*/ 	.byte	0x04, 0x1e
        /*0132*/ 	.short	(.L_43 - .L_42)
.L_42:
        /*0134*/ 	.word	0x00000000


	//----- nvinfo : EIATTR_CBANK_PARAM_SIZE
	.align		4
.L_43:
        /*0138*/ 	.byte	0x03, 0x19
        /*013a*/ 	.short	0x004c


	//----- nvinfo : EIATTR_PARAM_CBANK
	.align		4
        /*013c*/ 	.byte	0x04, 0x0a
        /*013e*/ 	.short	(.L_45 - .L_44)
	.align		4
.L_44:
        /*0140*/ 	.word	index@(.nv.constant0.conv2d_forward_kernel)
        /*0144*/ 	.short	0x0380
        /*0146*/ 	.short	0x004c


	//----- nvinfo : EIATTR_SW_WAR
	.align		4
.L_45:
        /*0148*/ 	.byte	0x04, 0x36
        /*014a*/ 	.short	(.L_47 - .L_46)
.L_46:
        /*014c*/ 	.word	0x00000008
.L_47:


//--------------------- .nv.callgraph             --------------------------
	.section	.nv.callgraph,"",@"SHT_CUDA_CALLGRAPH"
	.align	4
	.sectionentsize	8
	.align		4
        /*0000*/ 	.word	0x00000000
	.align		4
        /*0004*/ 	.word	0xffffffff
	.align		4
        /*0008*/ 	.word	0x00000000
	.align		4
        /*000c*/ 	.word	0xfffffffe
	.align		4
        /*0010*/ 	.word	0x00000000
	.align		4
        /*0014*/ 	.word	0xfffffffd
	.align		4
        /*0018*/ 	.word	0x00000000
	.align		4
        /*001c*/ 	.word	0xfffffffc


//--------------------- .nv.constant2.conv2d_forward_kernel --------------------------
	.section	.nv.constant2.conv2d_forward_kernel,"a",@progbits
	.sectionflags	@""
	.align	4
.nv.constant2.conv2d_forward_kernel:
        /*0000*/ 	.byte	0x20, 0x13, 0x00, 0x00, 0xf0, 0x11, 0x00, 0x00, 0xa0, 0x10, 0x00, 0x00


//--------------------- .text.conv2d_forward_kernel --------------------------
	.section	.text.conv2d_forward_kernel,"ax",@progbits
	.align	128
        .global         conv2d_forward_kernel
        .type           conv2d_forward_kernel,@function
        .size           conv2d_forward_kernel,(.L_x_13 - conv2d_forward_kernel)
        .other          conv2d_forward_kernel,@"STO_CUDA_ENTRY STV_DEFAULT"
conv2d_forward_kernel:
.text.conv2d_forward_kernel:
[----:B------:R-:W-:Y:S08]  /*0000*/  LDC R1, c[0x0][0x37c] ;  /* 0x0000df00ff017b82 */ /* 0x000ff00000000800 */
[----:B------:R-:W0:Y:S01]  /*0010*/  LDC R8, c[0x0][0x3b0] ;  /* 0x0000ec00ff087b82 */ /* 0x000e220000000800 */
[----:B------:R-:W0:Y:S01]  /*0020*/  LDCU UR5, c[0x0][0x3a0] ;  /* 0x00007400ff0577ac */ /* 0x000e220008000800 */
[----:B------:R-:W1:Y:S06]  /*0030*/  S2R R0, SR_TID.X ;  /* 0x0000000000007919 */ /* 0x000e6c0000002100 */
[----:B------:R-:W2:Y:S08]  /*0040*/  LDC R12, c[0x0][0x3c4] ;  /* 0x0000f100ff0c7b82 */ /* 0x000eb00000000800 */
[----:B------:R-:W3:Y:S08]  /*0050*/  LDC R10, c[0x0][0x3c8] ;  /* 0x0000f200ff0a7b82 */ /* 0x000ef00000000800 */
[----:B------:R-:W1:Y:S01]  /*0060*/  S2UR UR4, SR_CTAID.X ;  /* 0x00000000000479c3 */ /* 0x000e620000002500 */
[----:B0-----:R-:W-:-:S07]  /*0070*/  IMAD.WIDE R2, R8, UR5, RZ ;  /* 0x0000000508027c25 */ /* 0x001fce000f8e02ff */
[----:B------:R-:W1:Y:S01]  /*0080*/  LDC R11, c[0x0][0x360] ;  /* 0x0000d800ff0b7b82 */ /* 0x000e620000000800 */
[----:B--2---:R-:W-:Y:S01]  /*0090*/  SHF.R.S32.HI R5, RZ, 0x1f, R12 ;  /* 0x0000001fff057819 */ /* 0x004fe2000001140c */
[----:B------:R-:W-:-:S04]  /*00a0*/  IMAD R3, R3, R12, RZ ;  /* 0x0000000c03037224 */ /* 0x000fc800078e02ff */
[C---:B------:R-:W-:Y:S02]  /*00b0*/  IMAD R5, R2.reuse, R5, R3 ;  /* 0x0000000502057224 */ /* 0x040fe400078e0203 */
[----:B------:R-:W-:-:S04]  /*00c0*/  IMAD.WIDE.U32 R2, R2, R12, RZ ;  /* 0x0000000c02027225 */ /* 0x000fc800078e00ff */
[----:B------:R-:W-:Y:S01]  /*00d0*/  IMAD.IADD R5, R3, 0x1, R5 ;  /* 0x0000000103057824 */ /* 0x000fe200078e0205 */
[----:B---3--:R-:W-:-:S03]  /*00e0*/  SHF.R.S32.HI R3, RZ, 0x1f, R10 ;  /* 0x0000001fff037819 */ /* 0x008fc6000001140a */
[-C--:B------:R-:W-:Y:S02]  /*00f0*/  IMAD R6, R5, R10.reuse, RZ ;  /* 0x0000000a05067224 */ /* 0x080fe400078e02ff */
[----:B------:R-:W-:-:S04]  /*0100*/  IMAD.WIDE.U32 R4, R2, R10, RZ ;  /* 0x0000000a02047225 */ /* 0x000fc800078e00ff */
[----:B------:R-:W-:Y:S02]  /*0110*/  IMAD R3, R3, R2, R6 ;  /* 0x0000000203037224 */ /* 0x000fe400078e0206 */
[----:B-1----:R-:W-:Y:S02]  /*0120*/  IMAD R11, R11, UR4, R0 ;  /* 0x000000040b0b7c24 */ /* 0x002fe4000f8e0200 */
[----:B------:R-:W-:-:S03]  /*0130*/  IMAD.IADD R5, R5, 0x1, R3 ;  /* 0x0000000105057824 */ /* 0x000fc600078e0203 */
[----:B------:R-:W-:Y:S02]  /*0140*/  SHF.R.S32.HI R0, RZ, 0x1f, R11 ;  /* 0x0000001fff007819 */ /* 0x000fe4000001140b */
[----:B------:R-:W-:-:S04]  /*0150*/  ISETP.GT.U32.AND P0, PT, R4, R11, PT ;  /* 0x0000000b0400720c */ /* 0x000fc80003f04070 */
[----:B------:R-:W-:-:S13]  /*0160*/  ISETP.GT.AND.EX P0, PT, R5, R0, PT, P0 ;  /* 0x000000000500720c */ /* 0x000fda0003f04300 */
[----:B------:R-:W-:Y:S05]  /*0170*/  @!P0 EXIT ;  /* 0x000000000000894d */ /* 0x000fea0003800000 */
[----:B------:R-:W-:Y:S01]  /*0180*/  IABS R5, R10 ;  /* 0x0000000a00057213 */ /* 0x000fe20000000000 */
[----:B------:R-:W0:Y:S01]  /*0190*/  LDCU.64 UR4, c[0x0][0x390] ;  /* 0x00007200ff0477ac */ /* 0x000e220008000a00 */
[----:B------:R-:W-:Y:S02]  /*01a0*/  IABS R6, R11 ;  /* 0x0000000b00067213 */ /* 0x000fe40000000000 */
[----:B------:R-:W1:Y:S01]  /*01b0*/  I2F.RP R0, R5 ;  /* 0x0000000500007306 */ /* 0x000e620000209400 */
[----:B------:R-:W2:Y:S07]  /*01c0*/  LDCU.64 UR14, c[0x0][0x358] ;  /* 0x00006b00ff0e77ac */ /* 0x000eae0008000a00 */
[----:B-1----:R-:W1:Y:S02]  /*01d0*/  MUFU.RCP R0, R0 ;  /* 0x0000000000007308 */ /* 0x002e640000001000 */
[----:B-1----:R-:W-:-:S02]  /*01e0*/  IADD3 R2, PT, PT, R0, 0xffffffe, RZ ;  /* 0x0ffffffe00027810 */ /* 0x002fc40007ffe0ff */
[----:B------:R-:W-:-:S04]  /*01f0*/  IABS R0, R12 ;  /* 0x0000000c00007213 */ /* 0x000fc80000000000 */
[----:B------:R1:W3:Y:S02]  /*0200*/  F2I.FTZ.U32.TRUNC.NTZ R3, R2 ;  /* 0x0000000200037305 */ /* 0x0002e4000021f000 */
[----:B-1----:R-:W-:Y:S02]  /*0210*/  IMAD.MOV.U32 R2, RZ, RZ, RZ ;  /* 0x000000ffff027224 */ /* 0x002fe400078e00ff */
[----:B---3--:R-:W-:-:S04]  /*0220*/  IMAD.MOV R4, RZ, RZ, -R3 ;  /* 0x000000ffff047224 */ /* 0x008fc800078e0a03 */
[----:B------:R-:W-:Y:S02]  /*0230*/  IMAD R7, R4, R5, RZ ;  /* 0x0000000504077224 */ /* 0x000fe400078e02ff */
[----:B------:R-:W1:Y:S02]  /*0240*/  I2F.RP R4, R0 ;  /* 0x0000000000047306 */ /* 0x000e640000209400 */
[----:B------:R-:W-:-:S06]  /*0250*/  IMAD.HI.U32 R3, R3, R7, R2 ;  /* 0x0000000703037227 */ /* 0x000fcc00078e0002 */
[----:B------:R-:W-:-:S05]  /*0260*/  IMAD.HI.U32 R13, R3, R6, RZ ;  /* 0x00000006030d7227 */ /* 0x000fca00078e00ff */
[----:B------:R-:W-:Y:S01]  /*0270*/  IADD3 R2, PT, PT, -R13, RZ, RZ ;  /* 0x000000ff0d027210 */ /* 0x000fe20007ffe1ff */
[----:B-1----:R-:W1:Y:S04]  /*0280*/  MUFU.RCP R4, R4 ;  /* 0x0000000400047308 */ /* 0x002e680000001000 */
[----:B------:R-:W-:-:S05]  /*0290*/  IMAD R2, R5, R2, R6 ;  /* 0x0000000205027224 */ /* 0x000fca00078e0206 */
[----:B------:R-:W-:Y:S01]  /*02a0*/  ISETP.GT.U32.AND P1, PT, R5, R2, PT ;  /* 0x000000020500720c */ /* 0x000fe20003f24070 */
[----:B-1----:R-:W-:Y:S01]  /*02b0*/  VIADD R3, R4, 0xffffffe ;  /* 0x0ffffffe04037836 */ /* 0x002fe20000000000 */
[----:B------:R-:W-:-:S11]  /*02c0*/  IABS R4, R8 ;  /* 0x0000000800047213 */ /* 0x000fd60000000000 */
[----:B------:R-:W-:Y:S01]  /*02d0*/  @!P1 IMAD.IADD R2, R2, 0x1, -R5 ;  /* 0x0000000102029824 */ /* 0x000fe200078e0a05 */
[----:B------:R-:W-:Y:S01]  /*02e0*/  @!P1 IADD3 R13, PT, PT, R13, 0x1, RZ ;  /* 0x000000010d0d9810 */ /* 0x000fe20007ffe0ff */
[----:B------:R-:W1:Y:S01]  /*02f0*/  F2I.FTZ.U32.TRUNC.NTZ R3, R3 ;  /* 0x0000000300037305 */ /* 0x000e62000021f000 */
[----:B------:R-:W-:Y:S02]  /*0300*/  ISETP.NE.AND P1, PT, R10, RZ, PT ;  /* 0x000000ff0a00720c */ /* 0x000fe40003f25270 */
[----:B------:R-:W-:Y:S02]  /*0310*/  ISETP.GE.U32.AND P0, PT, R2, R5, PT ;  /* 0x000000050200720c */ /* 0x000fe40003f06070 */
[----:B------:R-:W-:-:S04]  /*0320*/  LOP3.LUT R2, R11, R10, RZ, 0x3c, !PT ;  /* 0x0000000a0b027212 */ /* 0x000fc800078e3cff */
[----:B------:R-:W-:Y:S01]  /*0330*/  ISETP.GE.AND P2, PT, R2, RZ, PT ;  /* 0x000000ff0200720c */ /* 0x000fe20003f46270 */
[----:B------:R-:W-:Y:S02]  /*0340*/  IMAD.MOV.U32 R2, RZ, RZ, RZ ;  /* 0x000000ffff027224 */ /* 0x000fe400078e00ff */
[----:B-1----:R-:W-:-:S04]  /*0350*/  IMAD.MOV R5, RZ, RZ, -R3 ;  /* 0x000000ffff057224 */ /* 0x002fc800078e0a03 */
[----:B------:R-:W-:Y:S02]  /*0360*/  @P0 VIADD R13, R13, 0x1 ;  /* 0x000000010d0d0836 */ /* 0x000fe40000000000 */
[----:B------:R-:W-:-:S04]  /*0370*/  IMAD R5, R5, R0, RZ ;  /* 0x0000000005057224 */ /* 0x000fc800078e02ff */
[----:B------:R-:W-:Y:S01]  /*0380*/  @!P2 IADD3 R13, PT, PT, -R13, RZ, RZ ;  /* 0x000000ff0d0da210 */ /* 0x000fe20007ffe1ff */
[----:B------:R-:W-:Y:S01]  /*0390*/  IMAD.HI.U32 R2, R3, R5, R2 ;  /* 0x0000000503027227 */ /* 0x000fe200078e0002 */
[----:B------:R-:W-:Y:S01]  /*03a0*/  @!P1 LOP3.LUT R13, RZ, R10, RZ, 0x33, !PT ;  /* 0x0000000aff0d9212 */ /* 0x000fe200078e33ff */
[----:B------:R-:W1:Y:S03]  /*03b0*/  I2F.RP R5, R4 ;  /* 0x0000000400057306 */ /* 0x000e660000209400 */
[----:B------:R-:W-:-:S05]  /*03c0*/  IABS R6, R13 ;  /* 0x0000000d00067213 */ /* 0x000fca0000000000 */
[----:B------:R-:W-:-:S04]  /*03d0*/  IMAD.MOV.U32 R3, RZ, RZ, R6 ;  /* 0x000000ffff037224 */ /* 0x000fc800078e0006 */
[----:B------:R-:W-:Y:S01]  /*03e0*/  IMAD.HI.U32 R2, R2, R3, RZ ;  /* 0x0000000302027227 */ /* 0x000fe200078e00ff */
[----:B-1----:R-:W1:Y:S04]  /*03f0*/  MUFU.RCP R5, R5 ;  /* 0x0000000500057308 */ /* 0x002e680000001000 */
[----:B------:R-:W-:-:S05]  /*0400*/  IADD3 R6, PT, PT, -R2, RZ, RZ ;  /* 0x000000ff02067210 */ /* 0x000fca0007ffe1ff */
[----:B------:R-:W-:-:S05]  /*0410*/  IMAD R3, R0, R6, R3 ;  /* 0x0000000600037224 */ /* 0x000fca00078e0203 */
[----:B------:R-:W-:Y:S01]  /*0420*/  ISETP.GT.U32.AND P1, PT, R0, R3, PT ;  /* 0x000000030000720c */ /* 0x000fe20003f24070 */
[----:B-1----:R-:W-:-:S12]  /*0430*/  VIADD R6, R5, 0xffffffe ;  /* 0x0ffffffe05067836 */ /* 0x002fd80000000000 */
[----:B------:R-:W-:Y:S01]  /*0440*/  @!P1 IMAD.IADD R3, R3, 0x1, -R0 ;  /* 0x0000000103039824 */ /* 0x000fe200078e0a00 */
[----:B------:R-:W-:Y:S02]  /*0450*/  @!P1 IADD3 R2, PT, PT, R2, 0x1, RZ ;  /* 0x0000000102029810 */ /* 0x000fe40007ffe0ff */
[----:B------:R-:W-:Y:S02]  /*0460*/  ISETP.NE.AND P1, PT, R12, RZ, PT ;  /* 0x000000ff0c00720c */ /* 0x000fe40003f25270 */
[----:B------:R-:W-:Y:S02]  /*0470*/  ISETP.GE.U32.AND P0, PT, R3, R0, PT ;  /* 0x000000000300720c */ /* 0x000fe40003f06070 */
[----:B------:R-:W-:Y:S01]  /*0480*/  LOP3.LUT R0, R13, R12, RZ, 0x3c, !PT ;  /* 0x0000000c0d007212 */ /* 0x000fe200078e3cff */
[----:B------:R-:W1:Y:S03]  /*0490*/  F2I.FTZ.U32.TRUNC.NTZ R3, R6 ;  /* 0x0000000600037305 */ /* 0x000e66000021f000 */
[----:B------:R-:W-:-:S07]  /*04a0*/  ISETP.GE.AND P2, PT, R0, RZ, PT ;  /* 0x000000ff0000720c */ /* 0x000fce0003f46270 */
[----:B------:R-:W-:Y:S01]  /*04b0*/  @P0 VIADD R2, R2, 0x1 ;  /* 0x0000000102020836 */ /* 0x000fe20000000000 */
[----:B0-----:R-:W-:Y:S01]  /*04c0*/  ISETP.NE.U32.AND P0, PT, RZ, UR4, PT ;  /* 0x00000004ff007c0c */ /* 0x001fe2000bf05070 */
[----:B------:R-:W0:Y:S02]  /*04d0*/  LDCU UR4, c[0x0][0x3a4] ;  /* 0x00007480ff0477ac */ /* 0x000e240008000800 */
[----:B------:R-:W-:Y:S01]  /*04e0*/  IMAD.MOV.U32 R7, RZ, RZ, R2 ;  /* 0x000000ffff077224 */ /* 0x000fe200078e0002 */
[----:B-1----:R-:W-:Y:S01]  /*04f0*/  IADD3 R5, PT, PT, RZ, -R3, RZ ;  /* 0x80000003ff057210 */ /* 0x002fe20007ffe0ff */
[----:B------:R-:W-:Y:S01]  /*0500*/  IMAD.MOV.U32 R2, RZ, RZ, RZ ;  /* 0x000000ffff027224 */ /* 0x000fe200078e00ff */
[----:B------:R-:W-:Y:S01]  /*0510*/  ISETP.NE.AND.EX P0, PT, RZ, UR5, PT, P0 ;  /* 0x00000005ff007c0c */ /* 0x000fe2000bf05300 */
[----:B------:R-:W-:Y:S01]  /*0520*/  @!P2 IMAD.MOV R7, RZ, RZ, -R7 ;  /* 0x000000ffff07a224 */ /* 0x000fe200078e0a07 */
[----:B------:R-:W-:Y:S01]  /*0530*/  @!P1 LOP3.LUT R7, RZ, R12, RZ, 0x33, !PT ;  /* 0x0000000cff079212 */ /* 0x000fe200078e33ff */
[----:B------:R-:W-:Y:S01]  /*0540*/  IMAD R5, R5, R4, RZ ;  /* 0x0000000405057224 */ /* 0x000fe200078e02ff */
[----:B------:R-:W1:Y:S02]  /*0550*/  LDCU UR5, c[0x0][0x3b4] ;  /* 0x00007680ff0577ac */ /* 0x000e640008000800 */
[----:B------:R-:W-:Y:S01]  /*0560*/  IABS R0, R7 ;  /* 0x0000000700007213 */ /* 0x000fe20000000000 */
[----:B------:R-:W-:-:S03]  /*0570*/  IMAD.HI.U32 R2, R3, R5, R2 ;  /* 0x0000000503027227 */ /* 0x000fc600078e0002 */
[----:B------:R-:W-:-:S05]  /*0580*/  MOV R3, R0 ;  /* 0x0000000000037202 */ /* 0x000fca0000000f00 */
[----:B------:R-:W-:-:S04]  /*0590*/  IMAD.HI.U32 R2, R2, R3, RZ ;  /* 0x0000000302027227 */ /* 0x000fc800078e00ff */
[----:B------:R-:W-:-:S04]  /*05a0*/  IMAD.MOV R0, RZ, RZ, -R2 ;  /* 0x000000ffff007224 */ /* 0x000fc800078e0a02 */
[----:B------:R-:W-:Y:S01]  /*05b0*/  IMAD R3, R4, R0, R3 ;  /* 0x0000000004037224 */ /* 0x000fe200078e0203 */
[----:B------:R-:W-:-:S04]  /*05c0*/  LOP3.LUT R0, R7, R8, RZ, 0x3c, !PT ;  /* 0x0000000807007212 */ /* 0x000fc800078e3cff */
[----:B------:R-:W-:Y:S02]  /*05d0*/  ISETP.GT.U32.AND P2, PT, R4, R3, PT ;  /* 0x000000030400720c */ /* 0x000fe40003f44070 */
[----:B------:R-:W-:Y:S01]  /*05e0*/  ISETP.GE.AND P3, PT, R0, RZ, PT ;  /* 0x000000ff0000720c */ /* 0x000fe20003f66270 */
[----:B------:R-:W-:-:S10]  /*05f0*/  IMAD.MOV.U32 R0, RZ, RZ, RZ ;  /* 0x000000ffff007224 */ /* 0x000fd400078e00ff */
[----:B------:R-:W-:Y:S01]  /*0600*/  @!P2 IMAD.IADD R3, R3, 0x1, -R4 ;  /* 0x000000010303a824 */ /* 0x000fe200078e0a04 */
[----:B------:R-:W-:Y:S02]  /*0610*/  @!P2 IADD3 R2, PT, PT, R2, 0x1, RZ ;  /* 0x000000010202a810 */ /* 0x000fe40007ffe0ff */
[----:B------:R-:W-:Y:S02]  /*0620*/  ISETP.NE.AND P2, PT, R8, RZ, PT ;  /* 0x000000ff0800720c */ /* 0x000fe40003f45270 */
[----:B------:R-:W-:Y:S02]  /*0630*/  ISETP.GE.U32.AND P1, PT, R3, R4, PT ;  /* 0x000000040300720c */ /* 0x000fe40003f26070 */
[----:B------:R-:W3:Y:S11]  /*0640*/  @P0 LDC.64 R4, c[0x0][0x390] ;  /* 0x0000e400ff040b82 */ /* 0x000ef60000000a00 */
[----:B------:R-:W-:-:S04]  /*0650*/  @P1 VIADD R2, R2, 0x1 ;  /* 0x0000000102021836 */ /* 0x000fc80000000000 */
[----:B------:R-:W-:Y:S01]  /*0660*/  @!P3 IMAD.MOV R2, RZ, RZ, -R2 ;  /* 0x000000ffff02b224 */ /* 0x000fe200078e0a02 */
[----:B------:R-:W-:-:S04]  /*0670*/  @!P2 LOP3.LUT R2, RZ, R8, RZ, 0x33, !PT ;  /* 0x00000008ff02a212 */ /* 0x000fc800078e33ff */
[----:B------:R-:W-:-:S05]  /*0680*/  IADD3 R9, PT, PT, -R2, RZ, RZ ;  /* 0x000000ff02097210 */ /* 0x000fca0007ffe1ff */
[----:B------:R-:W-:-:S04]  /*0690*/  IMAD R8, R8, R9, R7 ;  /* 0x0000000908087224 */ /* 0x000fc800078e0207 */
[----:B---3--:R-:W-:-:S05]  /*06a0*/  @P0 IMAD.WIDE R4, R8, 0x4, R4 ;  /* 0x0000000408040825 */ /* 0x008fca00078e0204 */
[----:B--2---:R2:W5:Y:S01]  /*06b0*/  @P0 LDG.E.CONSTANT R0, desc[UR14][R4.64] ;  /* 0x0000000e04000981 */ /* 0x004562000c1e9900 */
[----:B-1----:R-:W-:Y:S01]  /*06c0*/  UISETP.GE.AND UP0, UPT, UR5, 0x1, UPT ;  /* 0x000000010500788c */ /* 0x002fe2000bf06270 */
[----:B------:R-:W-:Y:S01]  /*06d0*/  IADD3 R6, PT, PT, -R7, RZ, RZ ;  /* 0x000000ff07067210 */ /* 0x000fe20007ffe1ff */
[----:B------:R-:W-:Y:S02]  /*06e0*/  IMAD.MOV R3, RZ, RZ, -R13 ;  /* 0x000000ffff037224 */ /* 0x000fe400078e0a0d */
[----:B0-----:R-:W-:Y:S02]  /*06f0*/  UISETP.LT.OR UP0, UPT, UR4, 0x1, !UP0 ;  /* 0x000000010400788c */ /* 0x001fe4000c701670 */
[----:B------:R-:W-:Y:S02]  /*0700*/  IMAD R10, R10, R3, R11 ;  /* 0x000000030a0a7224 */ /* 0x000fe400078e020b */
[----:B------:R-:W-:-:S05]  /*0710*/  IMAD R12, R12, R6, R13 ;  /* 0x000000060c0c7224 */ /* 0x000fca00078e020d */
[----:B--2---:R-:W-:Y:S05]  /*0720*/  BRA.U UP0, `(.L_x_0) ;  /* 0x0000000d00147547 */ /* 0x004fea000b800000 */
[----:B------:R-:W0:Y:S02]  /*0730*/  LDCU UR10, c[0x0][0x3b8] ;  /* 0x00007700ff0a77ac */ /* 0x000e240008000800 */
[----:B0-----:R-:W-:Y:S02]  /*0740*/  ULOP3.LUT UR4, UR10, 0x3, URZ, 0xc0, !UPT ;  /* 0x000000030a047892 */ /* 0x001fe4000f8ec0ff */
[----:B------:R-:W-:Y:S02]  /*0750*/  ULOP3.LUT UR13, UR10, 0x7, URZ, 0xc0, !UPT ;  /* 0x000000070a0d7892 */ /* 0x000fe4000f8ec0ff */
[----:B------:R-:W-:Y:S02]  /*0760*/  UISETP.LT.U32.AND UP0, UPT, UR4, 0x2, UPT ;  /* 0x000000020400788c */ /* 0x000fe4000bf01070 */
[----:B------:R-:W-:Y:S02]  /*0770*/  ULOP3.LUT UR10, UR10, 0x7ffffff8, URZ, 0xc0, !UPT ;  /* 0x7ffffff80a0a7892 */ /* 0x000fe4000f8ec0ff */
[----:B------:R-:W-:-:S03]  /*0780*/  USEL UR11, UR4, 0x2, UP0 ;  /* 0x00000002040b7887 */ /* 0x000fc60008000000 */
[----:B------:R-:W-:-:S09]  /*0790*/  UMOV UR4, URZ ;  /* 0x000000ff00047c82 */ /* 0x000fd20008000000 */
.L_x_7:
[----:B------:R-:W0:Y:S01]  /*07a0*/  LDCU UR6, c[0x0][0x3a4] ;  /* 0x00007480ff0677ac */ /* 0x000e220008000800 */
[----:B------:R-:W-:Y:S02]  /*07b0*/  SHF.R.S32.HI R3, RZ, 0x1f, R2 ;  /* 0x0000001fff037819 */ /* 0x000fe40000011402 */
[----:B------:R-:W-:Y:S01]  /*07c0*/  SHF.R.S32.HI R14, RZ, 0x1f, R8 ;  /* 0x0000001fff0e7819 */ /* 0x000fe20000011408 */
[----:B------:R-:W1:Y:S01]  /*07d0*/  LDCU UR5, c[0x0][0x3a4] ;  /* 0x00007480ff0577ac */ /* 0x000e620008000800 */
[----:B0-----:R-:W-:-:S04]  /*07e0*/  IMAD.WIDE.U32 R4, R2, UR6, RZ ;  /* 0x0000000602047c25 */ /* 0x001fc8000f8e00ff */
[----:B------:R-:W-:-:S04]  /*07f0*/  IMAD.WIDE.U32 R6, R8, UR6, RZ ;  /* 0x0000000608067c25 */ /* 0x000fc8000f8e00ff */
[----:B------:R-:W-:Y:S01]  /*0800*/  IMAD R15, R3, UR6, RZ ;  /* 0x00000006030f7c24 */ /* 0x000fe2000f8e02ff */
[----:B------:R-:W-:Y:S01]  /*0810*/  IADD3 R3, P0, PT, R4, UR4, RZ ;  /* 0x0000000404037c10 */ /* 0x000fe2000ff1e0ff */
[----:B------:R-:W-:Y:S01]  /*0820*/  IMAD R17, R14, UR6, RZ ;  /* 0x000000060e117c24 */ /* 0x000fe2000f8e02ff */
[----:B------:R-:W-:Y:S01]  /*0830*/  IADD3 R4, P1, PT, R6, UR4, RZ ;  /* 0x0000000406047c10 */ /* 0x000fe2000ff3e0ff */
[----:B------:R-:W-:Y:S01]  /*0840*/  IMAD.IADD R5, R5, 0x1, R15 ;  /* 0x0000000105057824 */ /* 0x000fe200078e020f */
[----:B------:R-:W-:Y:S01]  /*0850*/  UIADD3 UR4, UPT, UPT, UR4, 0x1, URZ ;  /* 0x0000000104047890 */ /* 0x000fe2000fffe0ff */
[----:B------:R-:W-:Y:S01]  /*0860*/  IMAD.IADD R6, R7, 0x1, R17 ;  /* 0x0000000107067824 */ /* 0x000fe200078e0211 */
[----:B------:R-:W-:Y:S02]  /*0870*/  UMOV UR6, URZ ;  /* 0x000000ff00067c82 */ /* 0x000fe40008000000 */
[----:B------:R-:W-:Y:S01]  /*0880*/  IADD3.X R5, PT, PT, RZ, R5, RZ, P0, !PT ;  /* 0x00000005ff057210 */ /* 0x000fe200007fe4ff */
[----:B------:R-:W-:Y:S01]  /*0890*/  IMAD.X R6, RZ, RZ, R6, P1 ;  /* 0x000000ffff067224 */ /* 0x000fe200008e0606 */
[----:B-1----:R-:W-:-:S11]  /*08a0*/  UISETP.NE.AND UP0, UPT, UR4, UR5, UPT ;  /* 0x000000050400728c */ /* 0x002fd6000bf05270 */
.L_x_6:
[----:B------:R-:W0:Y:S01]  /*08b0*/  LDC.64 R16, c[0x0][0x3b8] ;  /* 0x0000ee00ff107b82 */ /* 0x000e220000000a00 */
[----:B------:R-:W1:Y:S01]  /*08c0*/  LDCU UR20, c[0x0][0x3a8] ;  /* 0x00007500ff1477ac */ /* 0x000e620008000800 */
[----:B------:R-:W-:Y:S01]  /*08d0*/  BSSY.RECONVERGENT B0, `(.L_x_1) ;  /* 0x00000a5000007945 */ /* 0x000fe20003800200 */
[----:B0-----:R-:W-:Y:S01]  /*08e0*/  IMAD R18, R12, R17, UR6 ;  /* 0x000000060c127e24 */ /* 0x001fe2000f8e0211 */
[----:B------:R-:W-:-:S04]  /*08f0*/  ISETP.GT.AND P0, PT, R16, RZ, PT ;  /* 0x000000ff1000720c */ /* 0x000fc80003f04270 */
[----:B-1----:R-:W-:-:S13]  /*0900*/  ISETP.LT.AND P0, PT, R18, UR20, P0 ;  /* 0x0000001412007c0c */ /* 0x002fda0008701270 */
[----:B------:R-:W-:Y:S05]  /*0910*/  @!P0 BRA `(.L_x_2) ;  /* 0x0000000800808947 */ /* 0x000fea0003800000 */
[----:B------:R-:W0:Y:S01]  /*0920*/  LDCU.64 UR8, c[0x0][0x3a8] ;  /* 0x00007500ff0877ac */ /* 0x000e220008000a00 */
[----:B------:R-:W1:Y:S01]  /*0930*/  LDC R15, c[0x0][0x3b4] ;  /* 0x0000ed00ff0f7b82 */ /* 0x000e620000000800 */
[--C-:B------:R-:W-:Y:S01]  /*0940*/  SHF.R.S32.HI R19, RZ, 0x1f, R18.reuse ;  /* 0x0000001fff137819 */ /* 0x100fe20000011412 */
[----:B------:R-:W-:Y:S01]  /*0950*/  IMAD R14, R5, UR20, RZ ;  /* 0x00000014050e7c24 */ /* 0x000fe2000f8e02ff */
[----:B------:R-:W2:Y:S01]  /*0960*/  LDCU UR12, c[0x0][0x3ac] ;  /* 0x00007580ff0c77ac */ /* 0x000ea20008000800 */
[----:B------:R-:W-:Y:S01]  /*0970*/  ISETP.GE.U32.AND P0, PT, R16, 0x8, PT ;  /* 0x000000081000780c */ /* 0x000fe20003f06070 */
[----:B------:R-:W-:Y:S02]  /*0980*/  IMAD.MOV.U32 R23, RZ, RZ, RZ ;  /* 0x000000ffff177224 */ /* 0x000fe400078e00ff */
[----:B------:R-:W-:Y:S01]  /*0990*/  IMAD.WIDE.U32 R18, R3, UR20, R18 ;  /* 0x0000001403127c25 */ /* 0x000fe2000f8e0012 */
[----:B------:R-:W-:Y:S01]  /*09a0*/  UMOV UR7, URZ ;  /* 0x000000ff00077c82 */ /* 0x000fe20008000000 */
[----:B0-----:R-:W-:-:S02]  /*09b0*/  USHF.R.S32.HI UR8, URZ, 0x1f, UR8 ;  /* 0x0000001fff087899 */ /* 0x001fc40008011408 */
[----:B------:R-:W-:-:S04]  /*09c0*/  USHF.R.S32.HI UR9, URZ, 0x1f, UR9 ;  /* 0x0000001fff097899 */ /* 0x000fc80008011409 */
[----:B------:R-:W-:Y:S02]  /*09d0*/  IMAD R17, R3, UR8, R14 ;  /* 0x0000000803117c24 */ /* 0x000fe4000f8e020e */
[-C--:B-1----:R-:W-:Y:S02]  /*09e0*/  IMAD R7, R6, R15.reuse, RZ ;  /* 0x0000000f06077224 */ /* 0x082fe400078e02ff */
[----:B------:R-:W-:-:S04]  /*09f0*/  IMAD.WIDE.U32 R14, R4, R15, UR6 ;  /* 0x00000006040e7e25 */ /* 0x000fc8000f8e000f */
[----:B------:R-:W-:Y:S01]  /*0a00*/  IMAD.IADD R17, R19, 0x1, R17 ;  /* 0x0000000113117824 */ /* 0x000fe200078e0211 */
[----:B------:R-:W-:Y:S01]  /*0a10*/  IADD3 R7, PT, PT, R15, R7, RZ ;  /* 0x000000070f077210 */ /* 0x000fe20007ffe0ff */
[----:B------:R-:W-:-:S04]  /*0a20*/  IMAD.WIDE.U32 R14, R14, R16, RZ ;  /* 0x000000100e0e7225 */ /* 0x000fc800078e00ff */
[----:B--2---:R-:W-:Y:S02]  /*0a30*/  IMAD R17, R17, UR12, RZ ;  /* 0x0000000c11117c24 */ /* 0x004fe4000f8e02ff */
[----:B------:R-:W-:Y:S02]  /*0a40*/  IMAD R7, R7, R16, RZ ;  /* 0x0000001007077224 */ /* 0x000fe400078e02ff */
[C---:B------:R-:W-:Y:S02]  /*0a50*/  IMAD R19, R18.reuse, UR9, R17 ;  /* 0x0000000912137c24 */ /* 0x040fe4000f8e0211 */
[----:B------:R-:W-:-:S04]  /*0a60*/  IMAD.WIDE.U32 R16, R18, UR12, RZ ;  /* 0x0000000c12107c25 */ /* 0x000fc8000f8e00ff */
[----:B------:R-:W-:Y:S01]  /*0a70*/  IMAD.IADD R7, R15, 0x1, R7 ;  /* 0x000000010f077824 */ /* 0x000fe200078e0207 */
[----:B------:R-:W-:Y:S01]  /*0a80*/  IADD3 R22, PT, PT, R17, R19, RZ ;  /* 0x0000001311167210 */ /* 0x000fe20007ffe0ff */
[----:B------:R-:W-:Y:S06]  /*0a90*/  @!P0 BRA `(.L_x_3) ;  /* 0x0000000000e08947 */ /* 0x000fec0003800000 */
[----:B------:R-:W0:Y:S01]  /*0aa0*/  LDCU UR12, c[0x0][0x3ac] ;  /* 0x00007580ff0c77ac */ /* 0x000e220008000800 */
[----:B------:R-:W1:Y:S01]  /*0ab0*/  LDCU.128 UR16, c[0x0][0x380] ;  /* 0x00007000ff1077ac */ /* 0x000e620008000c00 */
[----:B------:R-:W-:-:S05]  /*0ac0*/  UMOV UR5, URZ ;  /* 0x000000ff00057c82 */ /* 0x000fca0008000000 */
.L_x_4:
[----:B------:R-:W2:Y:S01]  /*0ad0*/  LDC R27, c[0x0][0x3c0] ;  /* 0x0000f000ff1b7b82 */ /* 0x000ea20000000800 */
[----:B------:R-:W-:-:S05]  /*0ae0*/  IADD3 R19, P1, PT, R14, UR5, RZ ;  /* 0x000000050e137c10 */ /* 0x000fca000ff3e0ff */
[----:B------:R-:W-:Y:S01]  /*0af0*/  IMAD.X R24, RZ, RZ, R7, P1 ;  /* 0x000000ffff187224 */ /* 0x000fe200008e0607 */
[----:B-1----:R-:W-:-:S04]  /*0b00*/  LEA R18, P1, R19, UR18, 0x2 ;  /* 0x0000001213127c11 */ /* 0x002fc8000f8210ff */
[----:B------:R-:W-:Y:S01]  /*0b10*/  LEA.HI.X R19, R19, UR19, R24, 0x2, P1 ;  /* 0x0000001313137c11 */ /* 0x000fe200088f1418 */
[----:B--2---:R-:W-:-:S05]  /*0b20*/  IMAD R27, R10, R27, UR5 ;  /* 0x000000050a1b7e24 */ /* 0x004fca000f8e021b */
[C---:B------:R-:W-:Y:S02]  /*0b30*/  IADD3 R21, P0, PT, R27.reuse, R16, RZ ;  /* 0x000000101b157210 */ /* 0x040fe40007f1e0ff */
[C---:B0-----:R-:W-:Y:S02]  /*0b40*/  ISETP.GE.AND P2, PT, R27.reuse, UR12, PT ;  /* 0x0000000c1b007c0c */ /* 0x041fe4000bf46270 */
[----:B------:R-:W-:Y:S02]  /*0b50*/  LEA.HI.X.SX32 R26, R27, R22, 0x1, P0 ;  /* 0x000000161b1a7211 */ /* 0x000fe400000f0eff */
[----:B------:R-:W-:-:S04]  /*0b60*/  LEA R20, P0, R21, UR16, 0x2 ;  /* 0x0000001015147c11 */ /* 0x000fc8000f8010ff */
[----:B------:R-:W-:-:S05]  /*0b70*/  LEA.HI.X R21, R21, UR17, R26, 0x2, P0 ;  /* 0x0000001115157c11 */ /* 0x000fca00080f141a */
[----:B------:R-:W2:Y:S04]  /*0b80*/  @!P2 LDG.E.CONSTANT R24, desc[UR14][R18.64] ;  /* 0x0000000e1218a981 */ /* 0x000ea8000c1e9900 */
[----:B------:R-:W2:Y:S01]  /*0b90*/  @!P2 LDG.E.CONSTANT R29, desc[UR14][R20.64] ;  /* 0x0000000e141da981 */ /* 0x000ea2000c1e9900 */
[C---:B------:R-:W-:Y:S01]  /*0ba0*/  VIADD R23, R27.reuse, 0x1 ;  /* 0x000000011b177836 */ /* 0x040fe20000000000 */
[----:B------:R-:W-:-:S04]  /*0bb0*/  IADD3 R26, PT, PT, R27, 0x2, RZ ;  /* 0x000000021b1a7810 */ /* 0x000fc80007ffe0ff */
[----:B------:R-:W-:Y:S02]  /*0bc0*/  ISETP.GE.AND P3, PT, R23, UR12, PT ;  /* 0x0000000c17007c0c */ /* 0x000fe4000bf66270 */
[----:B------:R-:W-:Y:S01]  /*0bd0*/  ISETP.GE.AND P0, PT, R26, UR12, PT ;  /* 0x0000000c1a007c0c */ /* 0x000fe2000bf06270 */
[----:B------:R-:W-:-:S10]  /*0be0*/  VIADD R26, R27, 0x3 ;  /* 0x000000031b1a7836 */ /* 0x000fd40000000000 */
[----:B------:R-:W3:Y:S04]  /*0bf0*/  @!P3 LDG.E.CONSTANT R23, desc[UR14][R18.64+0x4] ;  /* 0x0000040e1217b981 */ /* 0x000ee8000c1e9900 */
[----:B------:R-:W3:Y:S01]  /*0c00*/  @!P3 LDG.E.CONSTANT R25, desc[UR14][R20.64+0x4] ;  /* 0x0000040e1419b981 */ /* 0x000ee2000c1e9900 */
[----:B------:R-:W-:-:S03]  /*0c10*/  ISETP.GE.AND P1, PT, R26, UR12, PT ;  /* 0x0000000c1a007c0c */ /* 0x000fc6000bf26270 */
[----:B------:R-:W4:Y:S04]  /*0c20*/  @!P0 LDG.E.CONSTANT R28, desc[UR14][R18.64+0x8] ;  /* 0x0000080e121c8981 */ /* 0x000f28000c1e9900 */
[----:B------:R-:W4:Y:S01]  /*0c30*/  @!P0 LDG.E.CONSTANT R26, desc[UR14][R20.64+0x8] ;  /* 0x0000080e141a8981 */ /* 0x000f22000c1e9900 */
[----:B--2--5:R-:W-:-:S05]  /*0c40*/  @!P2 FFMA R0, R29, R24, R0 ;  /* 0x000000181d00a223 */ /* 0x024fca0000000000 */
[----:B------:R-:W2:Y:S04]  /*0c50*/  @!P1 LDG.E.CONSTANT R29, desc[UR14][R18.64+0xc] ;  /* 0x00000c0e121d9981 */ /* 0x000ea8000c1e9900 */
[----:B------:R-:W2:Y:S01]  /*0c60*/  @!P1 LDG.E.CONSTANT R24, desc[UR14][R20.64+0xc] ;  /* 0x00000c0e14189981 */ /* 0x000ea2000c1e9900 */
[----:B---3--:R-:W-:Y:S01]  /*0c70*/  @!P3 FFMA R0, R25, R23, R0 ;  /* 0x000000171900b223 */ /* 0x008fe20000000000 */
[C---:B------:R-:W-:Y:S01]  /*0c80*/  VIADD R23, R27.reuse, 0x4 ;  /* 0x000000041b177836 */ /* 0x040fe20000000000 */
[----:B------:R-:W-:-:S04]  /*0c90*/  IADD3 R25, PT, PT, R27, 0x5, RZ ;  /* 0x000000051b197810 */ /* 0x000fc80007ffe0ff */
[----:B------:R-:W-:Y:S01]  /*0ca0*/  ISETP.GE.AND P2, PT, R23, UR12, PT ;  /* 0x0000000c17007c0c */ /* 0x000fe2000bf46270 */
[----:B------:R-:W-:Y:S01]  /*0cb0*/  VIADD R23, R27, 0x6 ;  /* 0x000000061b177836 */ /* 0x000fe20000000000 */
[----:B------:R-:W-:Y:S01]  /*0cc0*/  ISETP.GE.AND P3, PT, R25, UR12, PT ;  /* 0x0000000c19007c0c */ /* 0x000fe2000bf66270 */
[----:B------:R-:W-:-:S03]  /*0cd0*/  VIADD R27, R27, 0x7 ;  /* 0x000000071b1b7836 */ /* 0x000fc60000000000 */
[----:B------:R-:W-:Y:S01]  /*0ce0*/  ISETP.GE.AND P4, PT, R23, UR12, PT ;  /* 0x0000000c17007c0c */ /* 0x000fe2000bf86270 */
[----:B----4-:R-:W-:Y:S01]  /*0cf0*/  @!P0 FFMA R0, R26, R28, R0 ;  /* 0x0000001c1a008223 */ /* 0x010fe20000000000 */
[----:B------:R-:W-:-:S05]  /*0d00*/  ISETP.GE.AND P5, PT, R27, UR12, PT ;  /* 0x0000000c1b007c0c */ /* 0x000fca000bfa6270 */
[----:B------:R-:W3:Y:S04]  /*0d10*/  @!P2 LDG.E.CONSTANT R23, desc[UR14][R18.64+0x10] ;  /* 0x0000100e1217a981 */ /* 0x000ee8000c1e9900 */
[----:B------:R-:W3:Y:S04]  /*0d20*/  @!P2 LDG.E.CONSTANT R25, desc[UR14][R20.64+0x10] ;  /* 0x0000100e1419a981 */ /* 0x000ee8000c1e9900 */
[----:B------:R-:W4:Y:S04]  /*0d30*/  @!P3 LDG.E.CONSTANT R26, desc[UR14][R18.64+0x14] ;  /* 0x0000140e121ab981 */ /* 0x000f28000c1e9900 */
[----:B------:R-:W4:Y:S04]  /*0d40*/  @!P4 LDG.E.CONSTANT R27, desc[UR14][R20.64+0x18] ;  /* 0x0000180e141bc981 */ /* 0x000f28000c1e9900 */
[----:B------:R-:W4:Y:S01]  /*0d50*/  @!P5 LDG.E.CONSTANT R28, desc[UR14][R20.64+0x1c] ;  /* 0x00001c0e141cd981 */ /* 0x000f22000c1e9900 */
[----:B--2---:R-:W-:-:S03]  /*0d60*/  @!P1 FFMA R0, R24, R29, R0 ;  /* 0x0000001d18009223 */ /* 0x004fc60000000000 */
[----:B------:R-:W4:Y:S04]  /*0d70*/  @!P3 LDG.E.CONSTANT R29, desc[UR14][R20.64+0x14] ;  /* 0x0000140e141db981 */ /* 0x000f28000c1e9900 */
[----:B------:R-:W2:Y:S04]  /*0d80*/  @!P4 LDG.E.CONSTANT R24, desc[UR14][R18.64+0x18] ;  /* 0x0000180e1218c981 */ /* 0x000ea8000c1e9900 */
[----:B------:R-:W2:Y:S01]  /*0d90*/  @!P5 LDG.E.CONSTANT R19, desc[UR14][R18.64+0x1c] ;  /* 0x00001c0e1213d981 */ /* 0x000ea2000c1e9900 */
[----:B------:R-:W-:-:S04]  /*0da0*/  UIADD3 UR5, UPT, UPT, UR5, 0x8, URZ ;  /* 0x0000000805057890 */ /* 0x000fc8000fffe0ff */
[----:B------:R-:W-:Y:S01]  /*0db0*/  UISETP.NE.AND UP1, UPT, UR5, UR10, UPT ;  /* 0x0000000a0500728c */ /* 0x000fe2000bf25270 */
[----:B---3--:R-:W-:-:S04]  /*0dc0*/  @!P2 FFMA R0, R25, R23, R0 ;  /* 0x000000171900a223 */ /* 0x008fc80000000000 */
[----:B----4-:R-:W-:-:S04]  /*0dd0*/  @!P3 FFMA R0, R29, R26, R0 ;  /* 0x0000001a1d00b223 */ /* 0x010fc80000000000 */
[----:B--2---:R-:W-:-:S04]  /*0de0*/  @!P4 FFMA R0, R27, R24, R0 ;  /* 0x000000181b00c223 */ /* 0x004fc80000000000 */
[----:B------:R-:W-:Y:S01]  /*0df0*/  @!P5 FFMA R0, R28, R19, R0 ;  /* 0x000000131c00d223 */ /* 0x000fe20000000000 */
[----:B------:R-:W-:Y:S06]  /*0e00*/  BRA.U UP1, `(.L_x_4) ;  /* 0xfffffffd01307547 */ /* 0x000fec000b83ffff */
[----:B------:R-:W-:-:S07]  /*0e10*/  MOV R23, UR10 ;  /* 0x0000000a00177c02 */ /* 0x000fce0008000f00 */
.L_x_3:
[----:B------:R-:W-:-:S09]  /*0e20*/  UISETP.NE.AND UP1, UPT, UR13, URZ, UPT ;  /* 0x000000ff0d00728c */ /* 0x000fd2000bf25270 */
[----:B------:R-:W-:Y:S05]  /*0e30*/  BRA.U !UP1, `(.L_x_2) ;  /* 0x0000000509387547 */ /* 0x000fea000b800000 */
[----:B------:R-:W-:-:S12]  /*0e40*/  USHF.L.U32 UR5, UR11, 0x2, URZ ;  /* 0x000000020b057899 */ /* 0x000fd800080006ff */
[----:B------:R-:W0:Y:S01]  /*0e50*/  LDCU UR8, c[0x2][UR5] ;  /* 0x00800000050877ac */ /* 0x000e220008000800 */
[----:B------:R-:W-:-:S04]  /*0e60*/  UIADD3 UR5, UPT, UPT, UR13, -0x1, URZ ;  /* 0xffffffff0d057890 */ /* 0x000fc8000fffe0ff */
[----:B------:R-:W-:Y:S02]  /*0e70*/  UISETP.GE.U32.AND UP1, UPT, UR5, 0x3, UPT ;  /* 0x000000030500788c */ /* 0x000fe4000bf26070 */
[----:B0-----:R-:W-:-:S07]  /*0e80*/  USHF.R.S32.HI UR9, URZ, 0x1f, UR8 ;  /* 0x0000001fff097899 */ /* 0x001fce0008011408 */
[----:B------:R-:W-:Y:S05]  /*0e90*/  BRA.U !UP1, `(.L_x_5) ;  /* 0x00000001097c7547 */ /* 0x000fea000b800000 */
[----:B------:R-:W0:Y:S01]  /*0ea0*/  LDCU UR5, c[0x0][0x3c0] ;  /* 0x00007800ff0577ac */ /* 0x000e220008000800 */
[----:B------:R-:W-:Y:S01]  /*0eb0*/  IADD3 R19, P2, PT, R23, R14, RZ ;  /* 0x0000000e17137210 */ /* 0x000fe20007f5e0ff */
[----:B------:R-:W1:Y:S04]  /*0ec0*/  LDCU.128 UR16, c[0x0][0x380] ;  /* 0x00007000ff1077ac */ /* 0x000e680008000c00 */
[----:B------:R-:W-:Y:S02]  /*0ed0*/  IMAD.X R24, RZ, RZ, R7, P2 ;  /* 0x000000ffff187224 */ /* 0x000fe400010e0607 */
[----:B0-----:R-:W-:-:S04]  /*0ee0*/  IMAD R25, R10, UR5, R23 ;  /* 0x000000050a197c24 */ /* 0x001fc8000f8e0217 */
[C---:B------:R-:W-:Y:S01]  /*0ef0*/  VIADD R20, R25.reuse, 0x1 ;  /* 0x0000000119147836 */ /* 0x040fe20000000000 */
[C---:B------:R-:W-:Y:S01]  /*0f00*/  ISETP.GE.AND P0, PT, R25.reuse, UR12, PT ;  /* 0x0000000c19007c0c */ /* 0x040fe2000bf06270 */
[C---:B------:R-:W-:Y:S01]  /*0f10*/  VIADD R26, R25.reuse, 0x3 ;  /* 0x00000003191a7836 */ /* 0x040fe20000000000 */
[----:B------:R-:W-:Y:S02]  /*0f20*/  IADD3 R21, P3, PT, R25, R16, RZ ;  /* 0x0000001019157210 */ /* 0x000fe40007f7e0ff */
[----:B------:R-:W-:Y:S02]  /*0f30*/  ISETP.GE.AND P1, PT, R20, UR12, PT ;  /* 0x0000000c14007c0c */ /* 0x000fe4000bf26270 */
[----:B-1----:R-:W-:Y:S02]  /*0f40*/  LEA R18, P4, R19, UR18, 0x2 ;  /* 0x0000001213127c11 */ /* 0x002fe4000f8810ff */
[----:B------:R-:W-:Y:S02]  /*0f50*/  IADD3 R27, PT, PT, R25, 0x2, RZ ;  /* 0x00000002191b7810 */ /* 0x000fe40007ffe0ff */
[----:B------:R-:W-:-:S02]  /*0f60*/  LEA R20, P2, R21, UR16, 0x2 ;  /* 0x0000001015147c11 */ /* 0x000fc4000f8410ff */
[----:B------:R-:W-:Y:S02]  /*0f70*/  LEA.HI.X.SX32 R28, R25, R22, 0x1, P3 ;  /* 0x00000016191c7211 */ /* 0x000fe400018f0eff */
[----:B------:R-:W-:Y:S02]  /*0f80*/  LEA.HI.X R19, R19, UR19, R24, 0x2, P4 ;  /* 0x0000001313137c11 */ /* 0x000fe4000a0f1418 */
[----:B------:R-:W-:Y:S02]  /*0f90*/  ISETP.GE.AND P3, PT, R27, UR12, PT ;  /* 0x0000000c1b007c0c */ /* 0x000fe4000bf66270 */
[----:B------:R-:W-:Y:S01]  /*0fa0*/  LEA.HI.X R21, R21, UR17, R28, 0x2, P2 ;  /* 0x0000001115157c11 */ /* 0x000fe200090f141c */
[----:B------:R-:W2:Y:S01]  /*0fb0*/  @!P1 LDG.E.CONSTANT R24, desc[UR14][R18.64+0x4] ;  /* 0x0000040e12189981 */ /* 0x000ea2000c1e9900 */
[----:B------:R-:W-:-:S03]  /*0fc0*/  ISETP.GE.AND P4, PT, R26, UR12, PT ;  /* 0x0000000c1a007c0c */ /* 0x000fc6000bf86270 */
[----:B------:R-:W3:Y:S04]  /*0fd0*/  @!P0 LDG.E.CONSTANT R26, desc[UR14][R18.64] ;  /* 0x0000000e121a8981 */ /* 0x000ee8000c1e9900 */
[----:B------:R-:W3:Y:S04]  /*0fe0*/  @!P0 LDG.E.CONSTANT R29, desc[UR14][R20.64] ;  /* 0x0000000e141d8981 */ /* 0x000ee8000c1e9900 */
[----:B------:R-:W2:Y:S04]  /*0ff0*/  @!P1 LDG.E.CONSTANT R27, desc[UR14][R20.64+0x4] ;  /* 0x0000040e141b9981 */ /* 0x000ea8000c1e9900 */
[----:B------:R-:W4:Y:S04]  /*1000*/  @!P3 LDG.E.CONSTANT R25, desc[UR14][R18.64+0x8] ;  /* 0x0000080e1219b981 */ /* 0x000f28000c1e9900 */
[----:B------:R-:W4:Y:S04]  /*1010*/  @!P3 LDG.E.CONSTANT R28, desc[UR14][R20.64+0x8] ;  /* 0x0000080e141cb981 */ /* 0x000f28000c1e9900 */
[----:B------:R-:W4:Y:S04]  /*1020*/  @!P4 LDG.E.CONSTANT R18, desc[UR14][R18.64+0xc] ;  /* 0x00000c0e1212c981 */ /* 0x000f28000c1e9900 */
[----:B------:R-:W4:Y:S01]  /*1030*/  @!P4 LDG.E.CONSTANT R21, desc[UR14][R20.64+0xc] ;  /* 0x00000c0e1415c981 */ /* 0x000f22000c1e9900 */
[----:B------:R-:W-:-:S02]  /*1040*/  VIADD R23, R23, 0x4 ;  /* 0x0000000417177836 */ /* 0x000fc40000000000 */
[----:B---3-5:R-:W-:-:S04]  /*1050*/  @!P0 FFMA R0, R29, R26, R0 ;  /* 0x0000001a1d008223 */ /* 0x028fc80000000000 */
[----:B--2---:R-:W-:-:S04]  /*1060*/  @!P1 FFMA R0, R27, R24, R0 ;  /* 0x000000181b009223 */ /* 0x004fc80000000000 */
[----:B----4-:R-:W-:-:S04]  /*1070*/  @!P3 FFMA R0, R28, R25, R0 ;  /* 0x000000191c00b223 */ /* 0x010fc80000000000 */
[----:B------:R-:W-:-:S07]  /*1080*/  @!P4 FFMA R0, R21, R18, R0 ;  /* 0x000000121500c223 */ /* 0x000fce0000000000 */
.L_x_5:
[----:B------:R-:W-:Y:S05]  /*1090*/  BRXU UR8 -0x10a0                                   (*"BRANCH_TARGETS .L_x_2,.L_x_11,.L_x_12"*) ;  /* 0xffffffec08d87958 */ /* 0x000fea000b83ffff */
.L_x_12:
[----:B------:R-:W0:Y:S01]  /*10a0*/  LDCU UR5, c[0x0][0x3c0] ;  /* 0x00007800ff0577ac */ /* 0x000e220008000800 */
[----:B------:R-:W-:Y:S01]  /*10b0*/  IADD3 R25, P3, PT, R23, R14, RZ ;  /* 0x0000000e17197210 */ /* 0x000fe20007f7e0ff */
[----:B------:R-:W1:Y:S04]  /*10c0*/  LDCU.128 UR16, c[0x0][0x380] ;  /* 0x00007000ff1077ac */ /* 0x000e680008000c00 */
[----:B------:R-:W-:Y:S02]  /*10d0*/  IMAD.X R26, RZ, RZ, R7, P3 ;  /* 0x000000ffff1a7224 */ /* 0x000fe400018e0607 */
[----:B0-----:R-:W-:-:S05]  /*10e0*/  IMAD R19, R10, UR5, R23 ;  /* 0x000000050a137c24 */ /* 0x001fca000f8e0217 */
[C---:B------:R-:W-:Y:S02]  /*10f0*/  IADD3 R18, PT, PT, R19.reuse, 0x1, RZ ;  /* 0x0000000113127810 */ /* 0x040fe40007ffe0ff */
[C---:B------:R-:W-:Y:S02]  /*1100*/  ISETP.GE.AND P0, PT, R19.reuse, UR12, PT ;  /* 0x0000000c13007c0c */ /* 0x040fe4000bf06270 */
[----:B------:R-:W-:Y:S02]  /*1110*/  IADD3 R21, P2, PT, R19, R16, RZ ;  /* 0x0000001013157210 */ /* 0x000fe40007f5e0ff */
[----:B------:R-:W-:Y:S02]  /*1120*/  ISETP.GE.AND P1, PT, R18, UR12, PT ;  /* 0x0000000c12007c0c */ /* 0x000fe4000bf26270 */
[----:B-1----:R-:W-:Y:S02]  /*1130*/  LEA R18, P4, R25, UR18, 0x2 ;  /* 0x0000001219127c11 */ /* 0x002fe4000f8810ff */
[----:B------:R-:W-:-:S02]  /*1140*/  LEA R20, P3, R21, UR16, 0x2 ;  /* 0x0000001015147c11 */ /* 0x000fc4000f8610ff */
[----:B------:R-:W-:Y:S02]  /*1150*/  LEA.HI.X.SX32 R24, R19, R22, 0x1, P2 ;  /* 0x0000001613187211 */ /* 0x000fe400010f0eff */
[----:B------:R-:W-:Y:S02]  /*1160*/  LEA.HI.X R19, R25, UR19, R26, 0x2, P4 ;  /* 0x0000001319137c11 */ /* 0x000fe4000a0f141a */
[----:B------:R-:W-:-:S03]  /*1170*/  LEA.HI.X R21, R21, UR17, R24, 0x2, P3 ;  /* 0x0000001115157c11 */ /* 0x000fc600098f1418 */
[----:B------:R-:W2:Y:S04]  /*1180*/  @!P0 LDG.E.CONSTANT R24, desc[UR14][R18.64] ;  /* 0x0000000e12188981 */ /* 0x000ea8000c1e9900 */
[----:B------:R-:W2:Y:S04]  /*1190*/  @!P0 LDG.E.CONSTANT R25, desc[UR14][R20.64] ;  /* 0x0000000e14198981 */ /* 0x000ea8000c1e9900 */
[----:B------:R-:W3:Y:S04]  /*11a0*/  @!P1 LDG.E.CONSTANT R26, desc[UR14][R18.64+0x4] ;  /* 0x0000040e121a9981 */ /* 0x000ee8000c1e9900 */
[----:B------:R-:W3:Y:S01]  /*11b0*/  @!P1 LDG.E.CONSTANT R27, desc[UR14][R20.64+0x4] ;  /* 0x0000040e141b9981 */ /* 0x000ee2000c1e9900 */
[----:B------:R-:W-:-:S02]  /*11c0*/  VIADD R23, R23, 0x2 ;  /* 0x0000000217177836 */ /* 0x000fc40000000000 */
[----:B--2--5:R-:W-:-:S04]  /*11d0*/  @!P0 FFMA R0, R25, R24, R0 ;  /* 0x0000001819008223 */ /* 0x024fc80000000000 */
[----:B---3--:R-:W-:-:S07]  /*11e0*/  @!P1 FFMA R0, R27, R26, R0 ;  /* 0x0000001a1b009223 */ /* 0x008fce0000000000 */
.L_x_11:
[----:B------:R-:W0:Y:S02]  /*11f0*/  LDCU UR5, c[0x0][0x3b8] ;  /* 0x00007700ff0577ac */ /* 0x000e240008000800 */
[----:B0-----:R-:W-:-:S09]  /*1200*/  ULOP3.LUT UP1, URZ, UR5, 0x1, URZ, 0xc0, !UPT ;  /* 0x0000000105ff7892 */ /* 0x001fd2000f82c0ff */
[----:B------:R-:W-:Y:S05]  /*1210*/  BRA.U !UP1, `(.L_x_2) ;  /* 0x0000000109407547 */ /* 0x000fea000b800000 */
[----:B------:R-:W0:Y:S02]  /*1220*/  LDCU UR5, c[0x0][0x3c0] ;  /* 0x00007800ff0577ac */ /* 0x000e240008000800 */
[----:B0-----:R-:W-:-:S05]  /*1230*/  IMAD R19, R10, UR5, R23 ;  /* 0x000000050a137c24 */ /* 0x001fca000f8e0217 */
[----:B------:R-:W-:-:S13]  /*1240*/  ISETP.GE.AND P0, PT, R19, UR12, PT ;  /* 0x0000000c13007c0c */ /* 0x000fda000bf06270 */
[----:B------:R-:W-:Y:S05]  /*1250*/  @P0 BRA `(.L_x_2) ;  /* 0x0000000000300947 */ /* 0x000fea0003800000 */
[----:B------:R-:W0:Y:S01]  /*1260*/  LDCU.128 UR16, c[0x0][0x380] ;  /* 0x00007000ff1077ac */ /* 0x000e220008000c00 */
[----:B------:R-:W-:Y:S02]  /*1270*/  IADD3 R17, P0, PT, R19, R16, RZ ;  /* 0x0000001013117210 */ /* 0x000fe40007f1e0ff */
[----:B------:R-:W-:Y:S02]  /*1280*/  IADD3 R15, P1, PT, R23, R14, RZ ;  /* 0x0000000e170f7210 */ /* 0x000fe40007f3e0ff */
[----:B------:R-:W-:Y:S02]  /*1290*/  LEA.HI.X.SX32 R22, R19, R22, 0x1, P0 ;  /* 0x0000001613167211 */ /* 0x000fe400000f0eff */
[----:B------:R-:W-:Y:S02]  /*12a0*/  IADD3.X R18, PT, PT, RZ, R7, RZ, P1, !PT ;  /* 0x00000007ff127210 */ /* 0x000fe40000ffe4ff */
[----:B0-----:R-:W-:Y:S02]  /*12b0*/  LEA R16, P0, R17, UR16, 0x2 ;  /* 0x0000001011107c11 */ /* 0x001fe4000f8010ff */
[----:B------:R-:W-:-:S02]  /*12c0*/  LEA R14, P2, R15, UR18, 0x2 ;  /* 0x000000120f0e7c11 */ /* 0x000fc4000f8410ff */
[----:B------:R-:W-:Y:S02]  /*12d0*/  LEA.HI.X R17, R17, UR17, R22, 0x2, P0 ;  /* 0x0000001111117c11 */ /* 0x000fe400080f1416 */
[----:B------:R-:W-:-:S04]  /*12e0*/  LEA.HI.X R15, R15, UR19, R18, 0x2, P2 ;  /* 0x000000130f0f7c11 */ /* 0x000fc800090f1412 */
[----:B------:R-:W2:Y:S04]  /*12f0*/  LDG.E.CONSTANT R17, desc[UR14][R16.64] ;  /* 0x0000000e10117981 */ /* 0x000ea8000c1e9900 */
[----:B------:R-:W2:Y:S02]  /*1300*/  LDG.E.CONSTANT R14, desc[UR14][R14.64] ;  /* 0x0000000e0e0e7981 */ /* 0x000ea4000c1e9900 */
[----:B--2--5:R-:W-:-:S07]  /*1310*/  FFMA R0, R17, R14, R0 ;  /* 0x0000000e11007223 */ /* 0x024fce0000000000 */
.L_x_2:
[----:B------:R-:W-:Y:S05]  /*1320*/  BSYNC.RECONVERGENT B0 ;  /* 0x0000000000007941 */ /* 0x000fea0003800200 */
.L_x_1:
[----:B------:R-:W0:Y:S01]  /*1330*/  LDCU UR5, c[0x0][0x3b4] ;  /* 0x00007680ff0577ac */ /* 0x000e220008000800 */
[----:B------:R-:W-:-:S04]  /*1340*/  UIADD3 UR6, UPT, UPT, UR6, 0x1, URZ ;  /* 0x0000000106067890 */ /* 0x000fc8000fffe0ff */
[----:B0-----:R-:W-:-:S09]  /*1350*/  UISETP.NE.AND UP1, UPT, UR6, UR5, UPT ;  /* 0x000000050600728c */ /* 0x001fd2000bf25270 */
[----:B------:R-:W-:Y:S05]  /*1360*/  BRA.U UP1, `(.L_x_6) ;  /* 0xfffffff501507547 */ /* 0x000fea000b83ffff */
[----:B------:R-:W-:Y:S05]  /*1370*/  BRA.U UP0, `(.L_x_7) ;  /* 0xfffffff500087547 */ /* 0x000fea000b83ffff */
.L_x_0:
[----:B------:R-:W0:Y:S01]  /*1380*/  LDCU UR7, c[0x0][0x3b0] ;  /* 0x00007600ff0777ac */ /* 0x000e220008000800 */
[----:B------:R-:W-:Y:S02]  /*1390*/  SHF.R.S32.HI R9, RZ, 0x1f, R8 ;  /* 0x0000001fff097819 */ /* 0x000fe40000011408 */
[----:B------:R-:W-:Y:S01]  /*13a0*/  SHF.R.S32.HI R13, RZ, 0x1f, R12 ;  /* 0x0000001fff0d7819 */ /* 0x000fe2000001140c */
[----:B------:R-:W1:Y:S01]  /*13b0*/  LDCU UR5, c[0x0][0x3c4] ;  /* 0x00007880ff0577ac */ /* 0x000e620008000800 */
[----:B------:R-:W-:Y:S01]  /*13c0*/  SHF.R.S32.HI R11, RZ, 0x1f, R10 ;  /* 0x0000001fff0b7819 */ /* 0x000fe2000001140a */
[----:B------:R-:W2:Y:S01]  /*13d0*/  LDCU UR8, c[0x0][0x3c4] ;  /* 0x00007880ff0877ac */ /* 0x000ea20008000800 */
[----:B------:R-:W3:Y:S01]  /*13e0*/  LDCU UR6, c[0x0][0x3c8] ;  /* 0x00007900ff0677ac */ /* 0x000ee20008000800 */
[----:B0-----:R-:W-:Y:S01]  /*13f0*/  IMAD.WIDE R2, R2, UR7, R8 ;  /* 0x0000000702027c25 */ /* 0x001fe2000f8e0208 */
[----:B------:R-:W0:Y:S01]  /*1400*/  LDCU UR7, c[0x0][0x3c8] ;  /* 0x00007900ff0777ac */ /* 0x000e220008000800 */
[----:B-1----:R-:W-:-:S02]  /*1410*/  USHF.R.S32.HI UR5, URZ, 0x1f, UR5 ;  /* 0x0000001fff057899 */ /* 0x002fc40008011405 */
[----:B--2---:R-:W-:Y:S02]  /*1420*/  IMAD R3, R3, UR8, RZ ;  /* 0x0000000803037c24 */ /* 0x004fe4000f8e02ff */
[C---:B------:R-:W-:Y:S01]  /*1430*/  IMAD.WIDE.U32 R12, R2.reuse, UR8, R12 ;  /* 0x00000008020c7c25 */ /* 0x040fe2000f8e000c */
[----:B------:R-:W1:Y:S03]  /*1440*/  LDCU.64 UR8, c[0x0][0x398] ;  /* 0x00007300ff0877ac */ /* 0x000e660008000a00 */
[----:B------:R-:W-:Y:S01]  /*1450*/  IMAD R3, R2, UR5, R3 ;  /* 0x0000000502037c24 */ /* 0x000fe2000f8e0203 */
[----:B---3--:R-:W-:-:S03]  /*1460*/  USHF.R.S32.HI UR6, URZ, 0x1f, UR6 ;  /* 0x0000001fff067899 */ /* 0x008fc60008011406 */
[----:B------:R-:W-:Y:S02]  /*1470*/  IMAD.IADD R2, R13, 0x1, R3 ;  /* 0x000000010d027824 */ /* 0x000fe400078e0203 */
[----:B0-----:R-:W-:-:S04]  /*1480*/  IMAD.WIDE.U32 R10, R12, UR7, R10 ;  /* 0x000000070c0a7c25 */ /* 0x001fc8000f8e000a */
[----:B------:R-:W-:-:S04]  /*1490*/  IMAD R3, R2, UR7, RZ ;  /* 0x0000000702037c24 */ /* 0x000fc8000f8e02ff */
[----:B------:R-:W-:Y:S01]  /*14a0*/  IMAD R3, R12, UR6, R3 ;  /* 0x000000060c037c24 */ /* 0x000fe2000f8e0203 */
[----:B-1----:R-:W-:-:S04]  /*14b0*/  LEA R2, P0, R10, UR8, 0x2 ;  /* 0x000000080a027c11 */ /* 0x002fc8000f8010ff */
[----:B------:R-:W-:-:S04]  /*14c0*/  IADD3 R3, PT, PT, R11, R3, RZ ;  /* 0x000000030b037210 */ /* 0x000fc80007ffe0ff */
[----:B------:R-:W-:-:S05]  /*14d0*/  LEA.HI.X R3, R10, UR9, R3, 0x2, P0 ;  /* 0x000000090a037c11 */ /* 0x000fca00080f1403 */
[----:B-----5:R-:W-:Y:S01]  /*14e0*/  STG.E desc[UR14][R2.64], R0 ;  /* 0x0000000002007986 */ /* 0x020fe2000c10190e */
[----:B------:R-:W-:Y:S05]  /*14f0*/  EXIT ;  /* 0x000000000000794d */ /* 0x000fea0003800000 */
.L_x_8:
[----:B------:R-:W-:-:S00]  /*1500*/  BRA `(.L_x_8) ;  /* 0xfffffffc00fc7947 */ /* 0x000fc0000383ffff */
[----:B------:R-:W-:-:S00]  /*1510*/  NOP ;  /* 0x0000000000007918 */ /* 0x000fc00000000000 */
        /* <DEDUP_REMOVED lines=14> */
.L_x_13:


//--------------------- .nv.shared.reserved.0     --------------------------
	.section	.nv.shared.reserved.0,"aw",@nobits
	.weak		__nv_reservedSMEM_offset_0_alias
	.size		__nv_reservedSMEM_offset_0_alias, 0, 64
	.other		__nv_reservedSMEM_offset_0_alias,@"STO_CUDA_RESERVED_SHARED STV_DEFAULT"
__nv_reservedSMEM_offset_0_alias:
	.zero		0
	.zero		64


//--------------------- .nv.constant0.conv2d_forward_kernel --------------------------
	.section	.nv.constant0.conv2d_forward_kernel,"a",@progbits
	.sectionflags	@""
	.align	4
.nv.constant0.conv2d_forward_kernel:
	.zero		972


//--------------------- SYMBOLS --------------------------

	.type		.nv.reservedSmem.offset0,@object
	.size		.nv.reservedSmem.offset0,0x4
